//
// Generated by NVIDIA NVVM Compiler
//
// Compiler Build ID: CL-36424714
// Cuda compilation tools, release 13.0, V13.0.88
// Based on NVVM 20.0.0
//

.version 9.0
.target sm_100
.address_size 64

	// .globl	_Z16vectorDotProductPfS_S_i
// _ZZ16vectorDotProductPfS_S_iE12partial_sums has been demoted
// _ZZ28vectorDotProductHierarchicalPfS_S_iE12partial_sums has been demoted
// _ZZ9vectorSumPfS_iE12partial_sums has been demoted

.visible .entry _Z16vectorDotProductPfS_S_i(
	.param .u64 .ptr .align 1 _Z16vectorDotProductPfS_S_i_param_0,
	.param .u64 .ptr .align 1 _Z16vectorDotProductPfS_S_i_param_1,
	.param .u64 .ptr .align 1 _Z16vectorDotProductPfS_S_i_param_2,
	.param .u32 _Z16vectorDotProductPfS_S_i_param_3
)
{
	.reg .pred 	%p<4>;
	.reg .b32 	%r<19>;
	.reg .b32 	%f<71>;
	.reg .b64 	%rd<12>;
	// demoted variable
	.shared .align 4 .b8 _ZZ16vectorDotProductPfS_S_iE12partial_sums[4096];
	ld.param.u64 	%rd1, [_Z16vectorDotProductPfS_S_i_param_0];
	ld.param.u64 	%rd2, [_Z16vectorDotProductPfS_S_i_param_1];
	ld.param.u64 	%rd3, [_Z16vectorDotProductPfS_S_i_param_2];
	ld.param.u32 	%r6, [_Z16vectorDotProductPfS_S_i_param_3];
	mov.u32 	%r1, %ctaid.x;
	mov.u32 	%r7, %ntid.x;
	mov.u32 	%r2, %tid.x;
	mad.lo.s32 	%r3, %r1, %r7, %r2;
	setp.ge.s32 	%p1, %r3, %r6;
	@%p1 bra 	$L__BB0_2;
	cvta.to.global.u64 	%rd4, %rd1;
	cvta.to.global.u64 	%rd5, %rd2;
	mul.wide.s32 	%rd6, %r3, 4;
	add.s64 	%rd7, %rd4, %rd6;
	ld.global.f32 	%f3, [%rd7];
	add.s64 	%rd8, %rd5, %rd6;
	ld.global.f32 	%f4, [%rd8];
	mul.f32 	%f5, %f3, %f4;
	shl.b32 	%r12, %r2, 2;
	mov.u32 	%r13, _ZZ16vectorDotProductPfS_S_iE12partial_sums;
	add.s32 	%r14, %r13, %r12;
	st.shared.f32 	[%r14], %f5;
	bra.uni 	$L__BB0_3;
$L__BB0_2:
	shl.b32 	%r8, %r2, 2;
	mov.u32 	%r9, _ZZ16vectorDotProductPfS_S_iE12partial_sums;
	add.s32 	%r10, %r9, %r8;
	mov.b32 	%r11, 0;
	st.shared.u32 	[%r10], %r11;
$L__BB0_3:
	bar.sync 	0;
	setp.ne.s32 	%p2, %r2, 0;
	@%p2 bra 	$L__BB0_7;
	mov.f32 	%f70, 0f00000000;
	mov.b32 	%r18, 64;
	mov.u32 	%r16, _ZZ16vectorDotProductPfS_S_iE12partial_sums;
$L__BB0_5:
	add.s32 	%r17, %r16, %r18;
	ld.shared.f32 	%f7, [%r17+-64];
	add.f32 	%f8, %f70, %f7;
	ld.shared.f32 	%f9, [%r17+-60];
	add.f32 	%f10, %f8, %f9;
	ld.shared.f32 	%f11, [%r17+-56];
	add.f32 	%f12, %f10, %f11;
	ld.shared.f32 	%f13, [%r17+-52];
	add.f32 	%f14, %f12, %f13;
	ld.shared.f32 	%f15, [%r17+-48];
	add.f32 	%f16, %f14, %f15;
	ld.shared.f32 	%f17, [%r17+-44];
	add.f32 	%f18, %f16, %f17;
	ld.shared.f32 	%f19, [%r17+-40];
	add.f32 	%f20, %f18, %f19;
	ld.shared.f32 	%f21, [%r17+-36];
	add.f32 	%f22, %f20, %f21;
	ld.shared.f32 	%f23, [%r17+-32];
	add.f32 	%f24, %f22, %f23;
	ld.shared.f32 	%f25, [%r17+-28];
	add.f32 	%f26, %f24, %f25;
	ld.shared.f32 	%f27, [%r17+-24];
	add.f32 	%f28, %f26, %f27;
	ld.shared.f32 	%f29, [%r17+-20];
	add.f32 	%f30, %f28, %f29;
	ld.shared.f32 	%f31, [%r17+-16];
	add.f32 	%f32, %f30, %f31;
	ld.shared.f32 	%f33, [%r17+-12];
	add.f32 	%f34, %f32, %f33;
	ld.shared.f32 	%f35, [%r17+-8];
	add.f32 	%f36, %f34, %f35;
	ld.shared.f32 	%f37, [%r17+-4];
	add.f32 	%f38, %f36, %f37;
	ld.shared.f32 	%f39, [%r17];
	add.f32 	%f40, %f38, %f39;
	ld.shared.f32 	%f41, [%r17+4];
	add.f32 	%f42, %f40, %f41;
	ld.shared.f32 	%f43, [%r17+8];
	add.f32 	%f44, %f42, %f43;
	ld.shared.f32 	%f45, [%r17+12];
	add.f32 	%f46, %f44, %f45;
	ld.shared.f32 	%f47, [%r17+16];
	add.f32 	%f48, %f46, %f47;
	ld.shared.f32 	%f49, [%r17+20];
	add.f32 	%f50, %f48, %f49;
	ld.shared.f32 	%f51, [%r17+24];
	add.f32 	%f52, %f50, %f51;
	ld.shared.f32 	%f53, [%r17+28];
	add.f32 	%f54, %f52, %f53;
	ld.shared.f32 	%f55, [%r17+32];
	add.f32 	%f56, %f54, %f55;
	ld.shared.f32 	%f57, [%r17+36];
	add.f32 	%f58, %f56, %f57;
	ld.shared.f32 	%f59, [%r17+40];
	add.f32 	%f60, %f58, %f59;
	ld.shared.f32 	%f61, [%r17+44];
	add.f32 	%f62, %f60, %f61;
	ld.shared.f32 	%f63, [%r17+48];
	add.f32 	%f64, %f62, %f63;
	ld.shared.f32 	%f65, [%r17+52];
	add.f32 	%f66, %f64, %f65;
	ld.shared.f32 	%f67, [%r17+56];
	add.f32 	%f68, %f66, %f67;
	ld.shared.f32 	%f69, [%r17+60];
	add.f32 	%f70, %f68, %f69;
	add.s32 	%r18, %r18, 128;
	setp.ne.s32 	%p3, %r18, 4160;
	@%p3 bra 	$L__BB0_5;
	cvta.to.global.u64 	%rd9, %rd3;
	mul.wide.u32 	%rd10, %r1, 4;
	add.s64 	%rd11, %rd9, %rd10;
	st.global.f32 	[%rd11], %f70;
$L__BB0_7:
	ret;

}
	// .globl	_Z28vectorDotProductHierarchicalPfS_S_i
.visible .entry _Z28vectorDotProductHierarchicalPfS_S_i(
	.param .u64 .ptr .align 1 _Z28vectorDotProductHierarchicalPfS_S_i_param_0,
	.param .u64 .ptr .align 1 _Z28vectorDotProductHierarchicalPfS_S_i_param_1,
	.param .u64 .ptr .align 1 _Z28vectorDotProductHierarchicalPfS_S_i_param_2,
	.param .u32 _Z28vectorDotProductHierarchicalPfS_S_i_param_3
)
{
	.reg .pred 	%p<6>;
	.reg .b32 	%r<15>;
	.reg .b32 	%f<8>;
	.reg .b64 	%rd<12>;
	// demoted variable
	.shared .align 4 .b8 _ZZ28vectorDotProductHierarchicalPfS_S_iE12partial_sums[4096];
	ld.param.u64 	%rd1, [_Z28vectorDotProductHierarchicalPfS_S_i_param_0];
	ld.param.u64 	%rd2, [_Z28vectorDotProductHierarchicalPfS_S_i_param_1];
	ld.param.u64 	%rd3, [_Z28vectorDotProductHierarchicalPfS_S_i_param_2];
	ld.param.u32 	%r8, [_Z28vectorDotProductHierarchicalPfS_S_i_param_3];
	mov.u32 	%r1, %ctaid.x;
	mov.u32 	%r14, %ntid.x;
	mov.u32 	%r3, %tid.x;
	mad.lo.s32 	%r4, %r1, %r14, %r3;
	setp.ge.s32 	%p1, %r4, %r8;
	shl.b32 	%r9, %r3, 2;
	mov.u32 	%r10, _ZZ28vectorDotProductHierarchicalPfS_S_iE12partial_sums;
	add.s32 	%r5, %r10, %r9;
	@%p1 bra 	$L__BB1_2;
	cvta.to.global.u64 	%rd4, %rd1;
	cvta.to.global.u64 	%rd5, %rd2;
	mul.wide.s32 	%rd6, %r4, 4;
	add.s64 	%rd7, %rd4, %rd6;
	ld.global.f32 	%f1, [%rd7];
	add.s64 	%rd8, %rd5, %rd6;
	ld.global.f32 	%f2, [%rd8];
	mul.f32 	%f3, %f1, %f2;
	st.shared.f32 	[%r5], %f3;
	bra.uni 	$L__BB1_3;
$L__BB1_2:
	mov.b32 	%r11, 0;
	st.shared.u32 	[%r5], %r11;
$L__BB1_3:
	bar.sync 	0;
	setp.lt.u32 	%p2, %r14, 2;
	@%p2 bra 	$L__BB1_7;
$L__BB1_4:
	shr.u32 	%r7, %r14, 1;
	setp.ge.u32 	%p3, %r3, %r7;
	@%p3 bra 	$L__BB1_6;
	shl.b32 	%r12, %r7, 2;
	add.s32 	%r13, %r5, %r12;
	ld.shared.f32 	%f4, [%r13];
	ld.shared.f32 	%f5, [%r5];
	add.f32 	%f6, %f4, %f5;
	st.shared.f32 	[%r5], %f6;
$L__BB1_6:
	bar.sync 	0;
	setp.gt.u32 	%p4, %r14, 3;
	mov.u32 	%r14, %r7;
	@%p4 bra 	$L__BB1_4;
$L__BB1_7:
	setp.ne.s32 	%p5, %r3, 0;
	@%p5 bra 	$L__BB1_9;
	ld.shared.f32 	%f7, [_ZZ28vectorDotProductHierarchicalPfS_S_iE12partial_sums];
	cvta.to.global.u64 	%rd9, %rd3;
	mul.wide.u32 	%rd10, %r1, 4;
	add.s64 	%rd11, %rd9, %rd10;
	st.global.f32 	[%rd11], %f7;
$L__BB1_9:
	ret;

}
	// .globl	_Z9vectorSumPfS_i
.visible .entry _Z9vectorSumPfS_i(
	.param .u64 .ptr .align 1 _Z9vectorSumPfS_i_param_0,
	.param .u64 .ptr .align 1 _Z9vectorSumPfS_i_param_1,
	.param .u32 _Z9vectorSumPfS_i_param_2
)
{
	.reg .pred 	%p<4>;
	.reg .b32 	%r<19>;
	.reg .b32 	%f<69>;
	.reg .b64 	%rd<9>;
	// demoted variable
	.shared .align 4 .b8 _ZZ9vectorSumPfS_iE12partial_sums[4096];
	ld.param.u64 	%rd1, [_Z9vectorSumPfS_i_param_0];
	ld.param.u64 	%rd2, [_Z9vectorSumPfS_i_param_1];
	ld.param.u32 	%r6, [_Z9vectorSumPfS_i_param_2];
	mov.u32 	%r1, %ctaid.x;
	mov.u32 	%r7, %ntid.x;
	mov.u32 	%r2, %tid.x;
	mad.lo.s32 	%r3, %r1, %r7, %r2;
	setp.ge.s32 	%p1, %r3, %r6;
	@%p1 bra 	$L__BB2_2;
	cvta.to.global.u64 	%rd3, %rd1;
	mul.wide.s32 	%rd4, %r3, 4;
	add.s64 	%rd5, %rd3, %rd4;
	ld.global.f32 	%f3, [%rd5];
	shl.b32 	%r12, %r2, 2;
	mov.u32 	%r13, _ZZ9vectorSumPfS_iE12partial_sums;
	add.s32 	%r14, %r13, %r12;
	st.shared.f32 	[%r14], %f3;
	bra.uni 	$L__BB2_3;
$L__BB2_2:
	shl.b32 	%r8, %r2, 2;
	mov.u32 	%r9, _ZZ9vectorSumPfS_iE12partial_sums;
	add.s32 	%r10, %r9, %r8;
	mov.b32 	%r11, 0;
	st.shared.u32 	[%r10], %r11;
$L__BB2_3:
	bar.sync 	0;
	setp.ne.s32 	%p2, %r2, 0;
	@%p2 bra 	$L__BB2_7;
	mov.f32 	%f68, 0f00000000;
	mov.b32 	%r18, 64;
	mov.u32 	%r16, _ZZ9vectorSumPfS_iE12partial_sums;
$L__BB2_5:
	add.s32 	%r17, %r16, %r18;
	ld.shared.f32 	%f5, [%r17+-64];
	add.f32 	%f6, %f68, %f5;
	ld.shared.f32 	%f7, [%r17+-60];
	add.f32 	%f8, %f6, %f7;
	ld.shared.f32 	%f9, [%r17+-56];
	add.f32 	%f10, %f8, %f9;
	ld.shared.f32 	%f11, [%r17+-52];
	add.f32 	%f12, %f10, %f11;
	ld.shared.f32 	%f13, [%r17+-48];
	add.f32 	%f14, %f12, %f13;
	ld.shared.f32 	%f15, [%r17+-44];
	add.f32 	%f16, %f14, %f15;
	ld.shared.f32 	%f17, [%r17+-40];
	add.f32 	%f18, %f16, %f17;
	ld.shared.f32 	%f19, [%r17+-36];
	add.f32 	%f20, %f18, %f19;
	ld.shared.f32 	%f21, [%r17+-32];
	add.f32 	%f22, %f20, %f21;
	ld.shared.f32 	%f23, [%r17+-28];
	add.f32 	%f24, %f22, %f23;
	ld.shared.f32 	%f25, [%r17+-24];
	add.f32 	%f26, %f24, %f25;
	ld.shared.f32 	%f27, [%r17+-20];
	add.f32 	%f28, %f26, %f27;
	ld.shared.f32 	%f29, [%r17+-16];
	add.f32 	%f30, %f28, %f29;
	ld.shared.f32 	%f31, [%r17+-12];
	add.f32 	%f32, %f30, %f31;
	ld.shared.f32 	%f33, [%r17+-8];
	add.f32 	%f34, %f32, %f33;
	ld.shared.f32 	%f35, [%r17+-4];
	add.f32 	%f36, %f34, %f35;
	ld.shared.f32 	%f37, [%r17];
	add.f32 	%f38, %f36, %f37;
	ld.shared.f32 	%f39, [%r17+4];
	add.f32 	%f40, %f38, %f39;
	ld.shared.f32 	%f41, [%r17+8];
	add.f32 	%f42, %f40, %f41;
	ld.shared.f32 	%f43, [%r17+12];
	add.f32 	%f44, %f42, %f43;
	ld.shared.f32 	%f45, [%r17+16];
	add.f32 	%f46, %f44, %f45;
	ld.shared.f32 	%f47, [%r17+20];
	add.f32 	%f48, %f46, %f47;
	ld.shared.f32 	%f49, [%r17+24];
	add.f32 	%f50, %f48, %f49;
	ld.shared.f32 	%f51, [%r17+28];
	add.f32 	%f52, %f50, %f51;
	ld.shared.f32 	%f53, [%r17+32];
	add.f32 	%f54, %f52, %f53;
	ld.shared.f32 	%f55, [%r17+36];
	add.f32 	%f56, %f54, %f55;
	ld.shared.f32 	%f57, [%r17+40];
	add.f32 	%f58, %f56, %f57;
	ld.shared.f32 	%f59, [%r17+44];
	add.f32 	%f60, %f58, %f59;
	ld.shared.f32 	%f61, [%r17+48];
	add.f32 	%f62, %f60, %f61;
	ld.shared.f32 	%f63, [%r17+52];
	add.f32 	%f64, %f62, %f63;
	ld.shared.f32 	%f65, [%r17+56];
	add.f32 	%f66, %f64, %f65;
	ld.shared.f32 	%f67, [%r17+60];
	add.f32 	%f68, %f66, %f67;
	add.s32 	%r18, %r18, 128;
	setp.ne.s32 	%p3, %r18, 4160;
	@%p3 bra 	$L__BB2_5;
	cvta.to.global.u64 	%rd6, %rd2;
	mul.wide.u32 	%rd7, %r1, 4;
	add.s64 	%rd8, %rd6, %rd7;
	st.global.f32 	[%rd8], %f68;
$L__BB2_7:
	ret;

}


// ===== COMPILED SASS (sm_100) =====

	.target	sm_100

	.elftype	@"ET_EXEC"


//--------------------- .note.nv.tkinfo           --------------------------
	.section	.note.nv.tkinfo,"",@"SHT_NOTE"
	.sectionflags	@"SHF_NOTE_NV_TKINFO"
	.tkinfo
        /*0018*/ 	.word	0x00000002
        /*0030*/ 	.string	""
        /*0030*/ 	.string	"ptxas"
        /*0030*/ 	.string	"Cuda compilation tools, release 13.0, V13.0.88"
        /*0030*/ 	.string	"Build cuda_13.0.r13.0/compiler.36424714_0"
        /*0030*/ 	.string	"-arch sm_100 -m 64 "



//--------------------- .note.nv.cuinfo           --------------------------
	.section	.note.nv.cuinfo,"",@"SHT_NOTE"
	.sectionflags	@"SHF_NOTE_NV_CUINFO"
        /*0018*/ 	.short	0x0002
        /*001a*/ 	.short	0x0064
        /*001c*/ 	.short	0x0082
	.zero		2


//--------------------- .nv.info                  --------------------------
	.section	.nv.info,"",@"SHT_CUDA_INFO"
	.align	4


	//----- nvinfo : EIATTR_REGCOUNT
	.align		4
        /*0000*/ 	.byte	0x04, 0x2f
        /*0002*/ 	.short	(.L_1 - .L_0)
	.align		4
.L_0:
        /*0004*/ 	.word	index@(_Z16vectorDotProductPfS_S_i)
        /*0008*/ 	.word	0x00000016


	//----- nvinfo : EIATTR_FRAME_SIZE
	.align		4
.L_1:
        /*000c*/ 	.byte	0x04, 0x11
        /*000e*/ 	.short	(.L_3 - .L_2)
	.align		4
.L_2:
        /*0010*/ 	.word	index@(_Z16vectorDotProductPfS_S_i)
        /*0014*/ 	.word	0x00000000


	//----- nvinfo : EIATTR_REGCOUNT
	.align		4
.L_3:
        /*0018*/ 	.byte	0x04, 0x2f
        /*001a*/ 	.short	(.L_5 - .L_4)
	.align		4
.L_4:
        /*001c*/ 	.word	index@(_Z28vectorDotProductHierarchicalPfS_S_i)
        /*0020*/ 	.word	0x0000000c


	//----- nvinfo : EIATTR_FRAME_SIZE
	.align		4
.L_5:
        /*0024*/ 	.byte	0x04, 0x11
        /*0026*/ 	.short	(.L_7 - .L_6)
	.align		4
.L_6:
        /*0028*/ 	.word	index@(_Z28vectorDotProductHierarchicalPfS_S_i)
        /*002c*/ 	.word	0x00000000


	//----- nvinfo : EIATTR_REGCOUNT
	.align		4
.L_7:
        /*0030*/ 	.byte	0x04, 0x2f
        /*0032*/ 	.short	(.L_9 - .L_8)
	.align		4
.L_8:
        /*0034*/ 	.word	index@(_Z9vectorSumPfS_i)
        /*0038*/ 	.word	0x00000016


	//----- nvinfo : EIATTR_FRAME_SIZE
	.align		4
.L_9:
        /*003c*/ 	.byte	0x04, 0x11
        /*003e*/ 	.short	(.L_11 - .L_10)
	.align		4
.L_10:
        /*0040*/ 	.word	index@(_Z9vectorSumPfS_i)
        /*0044*/ 	.word	0x00000000


	//----- nvinfo : EIATTR_MIN_STACK_SIZE
	.align		4
.L_11:
        /*0048*/ 	.byte	0x04, 0x12
        /*004a*/ 	.short	(.L_13 - .L_12)
	.align		4
.L_12:
        /*004c*/ 	.word	index@(_Z9vectorSumPfS_i)
        /*0050*/ 	.word	0x00000000


	//----- nvinfo : EIATTR_MIN_STACK_SIZE
	.align		4
.L_13:
        /*0054*/ 	.byte	0x04, 0x12
        /*0056*/ 	.short	(.L_15 - .L_14)
	.align		4
.L_14:
        /*0058*/ 	.word	index@(_Z28vectorDotProductHierarchicalPfS_S_i)
        /*005c*/ 	.word	0x00000000


	//----- nvinfo : EIATTR_MIN_STACK_SIZE
	.align		4
.L_15:
        /*0060*/ 	.byte	0x04, 0x12
        /*0062*/ 	.short	(.L_17 - .L_16)
	.align		4
.L_16:
        /*0064*/ 	.word	index@(_Z16vectorDotProductPfS_S_i)
        /*0068*/ 	.word	0x00000000
.L_17:


//--------------------- .nv.compat                --------------------------
	.section	.nv.compat,"",@"SHT_CUDA_COMPAT_INFO"
	.align	4
        /*0000*/ 	.byte	0x02, 0x09, 0x00, 0x00, 0x02, 0x02, 0x01, 0x00, 0x02, 0x05, 0x05, 0x00, 0x03, 0x07, 0x01, 0x01
        /*0010*/ 	.byte	0x02, 0x03, 0x00, 0x00, 0x02, 0x06, 0x01, 0x00, 0x04, 0x0b, 0x08, 0x00, 0x09, 0x00, 0x00, 0x00
        /*0020*/ 	.byte	0x00, 0x00, 0x00, 0x00


//--------------------- .nv.info._Z9vectorSumPfS_i --------------------------
	.section	.nv.info._Z9vectorSumPfS_i,"",@"SHT_CUDA_INFO"
	.sectionflags	@""
	.align	4


	//----- nvinfo : EIATTR_CUDA_API_VERSION
	.align		4
        /*0000*/ 	.byte	0x04, 0x37
        /*0002*/ 	.short	(.L_19 - .L_18)
.L_18:
        /*0004*/ 	.word	0x00000082


	//----- nvinfo : EIATTR_KPARAM_INFO
	.align		4
.L_19:
        /*0008*/ 	.byte	0x04, 0x17
        /*000a*/ 	.short	(.L_21 - .L_20)
.L_20:
        /*000c*/ 	.word	0x00000000
        /*0010*/ 	.short	0x0002
        /*0012*/ 	.short	0x0010
        /*0014*/ 	.byte	0x00, 0xf0, 0x11, 0x00


	//----- nvinfo : EIATTR_KPARAM_INFO
	.align		4
.L_21:
        /*0018*/ 	.byte	0x04, 0x17
        /*001a*/ 	.short	(.L_23 - .L_22)
.L_22:
        /*001c*/ 	.word	0x00000000
        /*0020*/ 	.short	0x0001
        /*0022*/ 	.short	0x0008
        /*0024*/ 	.byte	0x00, 0xf5, 0x21, 0x00


	//----- nvinfo : EIATTR_KPARAM_INFO
	.align		4
.L_23:
        /*0028*/ 	.byte	0x04, 0x17
        /*002a*/ 	.short	(.L_25 - .L_24)
.L_24:
        /*002c*/ 	.word	0x00000000
        /*0030*/ 	.short	0x0000
        /*0032*/ 	.short	0x0000
        /*0034*/ 	.byte	0x00, 0xf5, 0x21, 0x00


	//----- nvinfo : EIATTR_SPARSE_MMA_MASK
	.align		4
.L_25:
        /*0038*/ 	.byte	0x03, 0x50
        /*003a*/ 	.short	0x0000


	//----- nvinfo : EIATTR_MAXREG_COUNT
	.align		4
        /*003c*/ 	.byte	0x03, 0x1b
        /*003e*/ 	.short	0x00ff


	//----- nvinfo : EIATTR_NUM_BARRIERS
	.align		4
        /*0040*/ 	.byte	0x02, 0x4c
        /*0042*/ 	.byte	0x01
	.zero		1


	//----- nvinfo : EIATTR_MERCURY_ISA_VERSION
	.align		4
        /*0044*/ 	.byte	0x03, 0x5f
        /*0046*/ 	.short	0x0101


	//----- nvinfo : EIATTR_VRC_CTA_INIT_COUNT
	.align		4
        /*0048*/ 	.byte	0x02, 0x4a
	.zero		1
	.zero		1


	//----- nvinfo : EIATTR_EXIT_INSTR_OFFSETS
	.align		4
        /*004c*/ 	.byte	0x04, 0x1c
        /*004e*/ 	.short	(.L_27 - .L_26)


	//   ....[0]....
.L_26:
        /*0050*/ 	.word	0x000001d0


	//   ....[1]....
        /*0054*/ 	.word	0x000004e0


	//----- nvinfo : EIATTR_CRS_STACK_SIZE
	.align		4
.L_27:
        /*0058*/ 	.byte	0x04, 0x1e
        /*005a*/ 	.short	(.L_29 - .L_28)
.L_28:
        /*005c*/ 	.word	0x00000000


	//----- nvinfo : EIATTR_CBANK_PARAM_SIZE
	.align		4
.L_29:
        /*0060*/ 	.byte	0x03, 0x19
        /*0062*/ 	.short	0x0014


	//----- nvinfo : EIATTR_PARAM_CBANK
	.align		4
        /*0064*/ 	.byte	0x04, 0x0a
        /*0066*/ 	.short	(.L_31 - .L_30)
	.align		4
.L_30:
        /*0068*/ 	.word	index@(.nv.constant0._Z9vectorSumPfS_i)
        /*006c*/ 	.short	0x0380
        /*006e*/ 	.short	0x0014


	//----- nvinfo : EIATTR_SW_WAR
	.align		4
.L_31:
        /*0070*/ 	.byte	0x04, 0x36
        /*0072*/ 	.short	(.L_33 - .L_32)
.L_32:
        /*0074*/ 	.word	0x00000008
.L_33:


//--------------------- .nv.info._Z28vectorDotProductHierarchicalPfS_S_i --------------------------
	.section	.nv.info._Z28vectorDotProductHierarchicalPfS_S_i,"",@"SHT_CUDA_INFO"
	.sectionflags	@""
	.align	4


	//----- nvinfo : EIATTR_CUDA_API_VERSION
	.align		4
        /*0000*/ 	.byte	0x04, 0x37
        /*0002*/ 	.short	(.L_35 - .L_34)
.L_34:
        /*0004*/ 	.word	0x00000082


	//----- nvinfo : EIATTR_KPARAM_INFO
	.align		4
.L_35:
        /*0008*/ 	.byte	0x04, 0x17
        /*000a*/ 	.short	(.L_37 - .L_36)
.L_36:
        /*000c*/ 	.word	0x00000000
        /*0010*/ 	.short	0x0003
        /*0012*/ 	.short	0x0018
        /*0014*/ 	.byte	0x00, 0xf0, 0x11, 0x00


	//----- nvinfo : EIATTR_KPARAM_INFO
	.align		4
.L_37:
        /*0018*/ 	.byte	0x04, 0x17
        /*001a*/ 	.short	(.L_39 - .L_38)
.L_38:
        /*001c*/ 	.word	0x00000000
        /*0020*/ 	.short	0x0002
        /*0022*/ 	.short	0x0010
        /*0024*/ 	.byte	0x00, 0xf5, 0x21, 0x00


	//----- nvinfo : EIATTR_KPARAM_INFO
	.align		4
.L_39:
        /*0028*/ 	.byte	0x04, 0x17
        /*002a*/ 	.short	(.L_41 - .L_40)
.L_40:
        /*002c*/ 	.word	0x00000000
        /*0030*/ 	.short	0x0001
        /*0032*/ 	.short	0x0008
        /*0034*/ 	.byte	0x00, 0xf5, 0x21, 0x00


	//----- nvinfo : EIATTR_KPARAM_INFO
	.align		4
.L_41:
        /*0038*/ 	.byte	0x04, 0x17
        /*003a*/ 	.short	(.L_43 - .L_42)
.L_42:
        /*003c*/ 	.word	0x00000000
        /*0040*/ 	.short	0x0000
        /*0042*/ 	.short	0x0000
        /*0044*/ 	.byte	0x00, 0xf5, 0x21, 0x00


	//----- nvinfo : EIATTR_SPARSE_MMA_MASK
	.align		4
.L_43:
        /*0048*/ 	.byte	0x03, 0x50
        /*004a*/ 	.short	0x0000


	//----- nvinfo : EIATTR_MAXREG_COUNT
	.align		4
        /*004c*/ 	.byte	0x03, 0x1b
        /*004e*/ 	.short	0x00ff


	//----- nvinfo : EIATTR_NUM_BARRIERS
	.align		4
        /*0050*/ 	.byte	0x02, 0x4c
        /*0052*/ 	.byte	0x01
	.zero		1


	//----- nvinfo : EIATTR_MERCURY_ISA_VERSION
	.align		4
        /*0054*/ 	.byte	0x03, 0x5f
        /*0056*/ 	.short	0x0101


	//----- nvinfo : EIATTR_VRC_CTA_INIT_COUNT
	.align		4
        /*0058*/ 	.byte	0x02, 0x4a
	.zero		1
	.zero		1


	//----- nvinfo : EIATTR_EXIT_INSTR_OFFSETS
	.align		4
        /*005c*/ 	.byte	0x04, 0x1c
        /*005e*/ 	.short	(.L_45 - .L_44)


	//   ....[0]....
.L_44:
        /*0060*/ 	.word	0x00000250


	//   ....[1]....
        /*0064*/ 	.word	0x000002d0


	//----- nvinfo : EIATTR_CBANK_PARAM_SIZE
	.align		4
.L_45:
        /*0068*/ 	.byte	0x03, 0x19
        /*006a*/ 	.short	0x001c


	//----- nvinfo : EIATTR_PARAM_CBANK
	.align		4
        /*006c*/ 	.byte	0x04, 0x0a
        /*006e*/ 	.short	(.L_47 - .L_46)
	.align		4
.L_46:
        /*0070*/ 	.word	index@(.nv.constant0._Z28vectorDotProductHierarchicalPfS_S_i)
        /*0074*/ 	.short	0x0380
        /*0076*/ 	.short	0x001c


	//----- nvinfo : EIATTR_SW_WAR
	.align		4
.L_47:
        /*0078*/ 	.byte	0x04, 0x36
        /*007a*/ 	.short	(.L_49 - .L_48)
.L_48:
        /*007c*/ 	.word	0x00000008
.L_49:


//--------------------- .nv.info._Z16vectorDotProductPfS_S_i --------------------------
	.section	.nv.info._Z16vectorDotProductPfS_S_i,"",@"SHT_CUDA_INFO"
	.sectionflags	@""
	.align	4


	//----- nvinfo : EIATTR_CUDA_API_VERSION
	.align		4
        /*0000*/ 	.byte	0x04, 0x37
        /*0002*/ 	.short	(.L_51 - .L_50)
.L_50:
        /*0004*/ 	.word	0x00000082


	//----- nvinfo : EIATTR_KPARAM_INFO
	.align		4
.L_51:
        /*0008*/ 	.byte	0x04, 0x17
        /*000a*/ 	.short	(.L_53 - .L_52)
.L_52:
        /*000c*/ 	.word	0x00000000
        /*0010*/ 	.short	0x0003
        /*0012*/ 	.short	0x0018
        /*0014*/ 	.byte	0x00, 0xf0, 0x11, 0x00


	//----- nvinfo : EIATTR_KPARAM_INFO
	.align		4
.L_53:
        /*0018*/ 	.byte	0x04, 0x17
        /*001a*/ 	.short	(.L_55 - .L_54)
.L_54:
        /*001c*/ 	.word	0x00000000
        /*0020*/ 	.short	0x0002
        /*0022*/ 	.short	0x0010
        /*0024*/ 	.byte	0x00, 0xf5, 0x21, 0x00


	//----- nvinfo : EIATTR_KPARAM_INFO
	.align		4
.L_55:
        /*0028*/ 	.byte	0x04, 0x17
        /*002a*/ 	.short	(.L_57 - .L_56)
.L_56:
        /*002c*/ 	.word	0x00000000
        /*0030*/ 	.short	0x0001
        /*0032*/ 	.short	0x0008
        /*0034*/ 	.byte	0x00, 0xf5, 0x21, 0x00


	//----- nvinfo : EIATTR_KPARAM_INFO
	.align		4
.L_57:
        /*0038*/ 	.byte	0x04, 0x17
        /*003a*/ 	.short	(.L_59 - .L_58)
.L_58:
        /*003c*/ 	.word	0x00000000
        /*0040*/ 	.short	0x0000
        /*0042*/ 	.short	0x0000
        /*0044*/ 	.byte	0x00, 0xf5, 0x21, 0x00


	//----- nvinfo : EIATTR_SPARSE_MMA_MASK
	.align		4
.L_59:
        /*0048*/ 	.byte	0x03, 0x50
        /*004a*/ 	.short	0x0000


	//----- nvinfo : EIATTR_MAXREG_COUNT
	.align		4
        /*004c*/ 	.byte	0x03, 0x1b
        /*004e*/ 	.short	0x00ff


	//----- nvinfo : EIATTR_NUM_BARRIERS
	.align		4
        /*0050*/ 	.byte	0x02, 0x4c
        /*0052*/ 	.byte	0x01
	.zero		1


	//----- nvinfo : EIATTR_MERCURY_ISA_VERSION
	.align		4
        /*0054*/ 	.byte	0x03, 0x5f
        /*0056*/ 	.short	0x0101


	//----- nvinfo : EIATTR_VRC_CTA_INIT_COUNT
	.align		4
        /*0058*/ 	.byte	0x02, 0x4a
	.zero		1
	.zero		1


	//----- nvinfo : EIATTR_EXIT_INSTR_OFFSETS
	.align		4
        /*005c*/ 	.byte	0x04, 0x1c
        /*005e*/ 	.short	(.L_61 - .L_60)


	//   ....[0]....
.L_60:
        /*0060*/ 	.word	0x00000210


	//   ....[1]....
        /*0064*/ 	.word	0x00000520


	//----- nvinfo : EIATTR_CRS_STACK_SIZE
	.align		4
.L_61:
        /*0068*/ 	.byte	0x04, 0x1e
        /*006a*/ 	.short	(.L_63 - .L_62)
.L_62:
        /*006c*/ 	.word	0x00000000


	//----- nvinfo : EIATTR_CBANK_PARAM_SIZE
	.align		4
.L_63:
        /*0070*/ 	.byte	0x03, 0x19
        /*0072*/ 	.short	0x001c


	//----- nvinfo : EIATTR_PARAM_CBANK
	.align		4
        /*0074*/ 	.byte	0x04, 0x0a
        /*0076*/ 	.short	(.L_65 - .L_64)
	.align		4
.L_64:
        /*0078*/ 	.word	index@(.nv.constant0._Z16vectorDotProductPfS_S_i)
        /*007c*/ 	.short	0x0380
        /*007e*/ 	.short	0x001c


	//----- nvinfo : EIATTR_SW_WAR
	.align		4
.L_65:
        /*0080*/ 	.byte	0x04, 0x36
        /*0082*/ 	.short	(.L_67 - .L_66)
.L_66:
        /*0084*/ 	.word	0x00000008
.L_67:


//--------------------- .nv.callgraph             --------------------------
	.section	.nv.callgraph,"",@"SHT_CUDA_CALLGRAPH"
	.align	4
	.sectionentsize	8
	.align		4
        /*0000*/ 	.word	0x00000000
	.align		4
        /*0004*/ 	.word	0xffffffff
	.align		4
        /*0008*/ 	.word	0x00000000
	.align		4
        /*000c*/ 	.word	0xfffffffe
	.align		4
        /*0010*/ 	.word	0x00000000
	.align		4
        /*0014*/ 	.word	0xfffffffd
	.align		4
        /*0018*/ 	.word	0x00000000
	.align		4
        /*001c*/ 	.word	0xfffffffc


//--------------------- .text._Z9vectorSumPfS_i   --------------------------
	.section	.text._Z9vectorSumPfS_i,"ax",@progbits
	.align	128
        .global         _Z9vectorSumPfS_i
        .type           _Z9vectorSumPfS_i,@function
        .size           _Z9vectorSumPfS_i,(.L_x_13 - _Z9vectorSumPfS_i)
        .other          _Z9vectorSumPfS_i,@"STO_CUDA_ENTRY STV_DEFAULT"
_Z9vectorSumPfS_i:
.text._Z9vectorSumPfS_i:
[----:B------:R-:W-:Y:S01]  /*0000*/  LDC R1, c[0x0][0x37c] ;  /* 0x0000df00ff017b82 */ /* 0x000fe20000000800 */
[----:B------:R-:W0:Y:S01]  /*0010*/  S2R R0, SR_CTAID.X ;  /* 0x0000000000007919 */ /* 0x000e220000002500 */
[----:B------:R-:W0:Y:S01]  /*0020*/  LDCU UR4, c[0x0][0x360] ;  /* 0x00006c00ff0477ac */ /* 0x000e220008000800 */
[----:B------:R-:W-:Y:S01]  /*0030*/  BSSY.RECONVERGENT B0, `(.L_x_0) ;  /* 0x0000017000007945 */ /* 0x000fe20003800200 */
[----:B------:R-:W0:Y:S01]  /*0040*/  S2R R7, SR_TID.X ;  /* 0x0000000000077919 */ /* 0x000e220000002100 */
[----:B------:R-:W1:Y:S01]  /*0050*/  LDCU UR5, c[0x0][0x390] ;  /* 0x00007200ff0577ac */ /* 0x000e620008000800 */
[----:B------:R-:W2:Y:S01]  /*0060*/  LDCU.64 UR6, c[0x0][0x358] ;  /* 0x00006b00ff0677ac */ /* 0x000ea20008000a00 */
[----:B0-----:R-:W-:-:S05]  /*0070*/  IMAD R3, R0, UR4, R7 ;  /* 0x0000000400037c24 */ /* 0x001fca000f8e0207 */
[----:B-1----:R-:W-:-:S13]  /*0080*/  ISETP.GE.AND P0, PT, R3, UR5, PT ;  /* 0x0000000503007c0c */ /* 0x002fda000bf06270 */
[----:B--2---:R-:W-:Y:S05]  /*0090*/  @P0 BRA `(.L_x_1) ;  /* 0x0000000000280947 */ /* 0x004fea0003800000 */
[----:B------:R-:W0:Y:S02]  /*00a0*/  LDC.64 R4, c[0x0][0x380] ;  /* 0x0000e000ff047b82 */ /* 0x000e240000000a00 */
[----:B0-----:R-:W-:-:S06]  /*00b0*/  IMAD.WIDE R4, R3, 0x4, R4 ;  /* 0x0000000403047825 */ /* 0x001fcc00078e0204 */
[----:B------:R-:W2:Y:S01]  /*00c0*/  LDG.E R4, desc[UR6][R4.64] ;  /* 0x0000000604047981 */ /* 0x000ea2000c1e1900 */
[----:B------:R-:W0:Y:S01]  /*00d0*/  S2UR UR5, SR_CgaCtaId ;  /* 0x00000000000579c3 */ /* 0x000e220000008800 */
[----:B------:R-:W-:Y:S02]  /*00e0*/  UMOV UR4, 0x400 ;  /* 0x0000040000047882 */ /* 0x000fe40000000000 */
[----:B0-----:R-:W-:-:S06]  /*00f0*/  ULEA UR4, UR5, UR4, 0x18 ;  /* 0x0000000405047291 */ /* 0x001fcc000f8ec0ff */
[----:B------:R-:W-:-:S04]  /*0100*/  MOV R2, UR4 ;  /* 0x0000000400027c02 */ /* 0x000fc80008000f00 */
[----:B------:R-:W-:-:S05]  /*0110*/  LEA R3, R7, R2, 0x2 ;  /* 0x0000000207037211 */ /* 0x000fca00078e10ff */
[----:B--2---:R1:W-:Y:S01]  /*0120*/  STS [R3], R4 ;  /* 0x0000000403007388 */ /* 0x0043e20000000800 */
[----:B------:R-:W-:Y:S05]  /*0130*/  BRA `(.L_x_2) ;  /* 0x0000000000187947 */ /* 0x000fea0003800000 */
.L_x_1:
[----:B------:R-:W0:Y:S01]  /*0140*/  S2UR UR5, SR_CgaCtaId ;  /* 0x00000000000579c3 */ /* 0x000e220000008800 */
[----:B------:R-:W-:Y:S02]  /*0150*/  UMOV UR4, 0x400 ;  /* 0x0000040000047882 */ /* 0x000fe40000000000 */
[----:B0-----:R-:W-:-:S06]  /*0160*/  ULEA UR4, UR5, UR4, 0x18 ;  /* 0x0000000405047291 */ /* 0x001fcc000f8ec0ff */
[----:B------:R-:W-:-:S04]  /*0170*/  MOV R2, UR4 ;  /* 0x0000000400027c02 */ /* 0x000fc80008000f00 */
[----:B------:R-:W-:-:S05]  /*0180*/  LEA R3, R7, R2, 0x2 ;  /* 0x0000000207037211 */ /* 0x000fca00078e10ff */
[----:B------:R0:W-:Y:S02]  /*0190*/  STS [R3], RZ ;  /* 0x000000ff03007388 */ /* 0x0001e40000000800 */
.L_x_2:
[----:B------:R-:W-:Y:S05]  /*01a0*/  BSYNC.RECONVERGENT B0 ;  /* 0x0000000000007941 */ /* 0x000fea0003800200 */
.L_x_0:
[----:B------:R-:W-:Y:S01]  /*01b0*/  BAR.SYNC.DEFER_BLOCKING 0x0 ;  /* 0x0000000000007b1d */ /* 0x000fe20000010000 */
[----:B------:R-:W-:-:S13]  /*01c0*/  ISETP.NE.AND P0, PT, R7, RZ, PT ;  /* 0x000000ff0700720c */ /* 0x000fda0003f05270 */
[----:B------:R-:W-:Y:S05]  /*01d0*/  @P0 EXIT ;  /* 0x000000000000094d */ /* 0x000fea0003800000 */
[----:B------:R-:W-:Y:S01]  /*01e0*/  HFMA2 R15, -RZ, RZ, 0, 0 ;  /* 0x00000000ff0f7431 */ /* 0x000fe200000001ff */
[----:B------:R-:W-:-:S06]  /*01f0*/  UMOV UR4, 0x40 ;  /* 0x0000004000047882 */ /* 0x000fcc0000000000 */
.L_x_3:
[----:B-1----:R-:W1:Y:S04]  /*0200*/  LDS.128 R4, [R2+UR4+-0x40] ;  /* 0xffffc00402047984 */ /* 0x002e680008000c00 */
[----:B------:R-:W2:Y:S04]  /*0210*/  LDS.128 R16, [R2+UR4+-0x30] ;  /* 0xffffd00402107984 */ /* 0x000ea80008000c00 */
[----:B------:R-:W3:Y:S01]  /*0220*/  LDS.128 R8, [R2+UR4+-0x20] ;  /* 0xffffe00402087984 */ /* 0x000ee20008000c00 */
[----:B-1----:R-:W-:-:S03]  /*0230*/  FADD R4, R4, R15 ;  /* 0x0000000f04047221 */ /* 0x002fc60000000000 */
[----:B------:R-:W1:Y:S01]  /*0240*/  LDS.128 R12, [R2+UR4+-0x10] ;  /* 0xfffff004020c7984 */ /* 0x000e620008000c00 */
[----:B------:R-:W-:-:S04]  /*0250*/  FADD R5, R4, R5 ;  /* 0x0000000504057221 */ /* 0x000fc80000000000 */
[----:B------:R-:W-:-:S04]  /*0260*/  FADD R6, R5, R6 ;  /* 0x0000000605067221 */ /* 0x000fc80000000000 */
[----:B------:R-:W-:-:S04]  /*0270*/  FADD R7, R6, R7 ;  /* 0x0000000706077221 */ /* 0x000fc80000000000 */
[----:B--2---:R-:W-:Y:S02]  /*0280*/  FADD R16, R7, R16 ;  /* 0x0000001007107221 */ /* 0x004fe40000000000 */
[----:B------:R-:W2:Y:S02]  /*0290*/  LDS.128 R4, [R2+UR4] ;  /* 0x0000000402047984 */ /* 0x000ea40008000c00 */
[----:B------:R-:W-:-:S04]  /*02a0*/  FADD R17, R16, R17 ;  /* 0x0000001110117221 */ /* 0x000fc80000000000 */
[----:B------:R-:W-:-:S04]  /*02b0*/  FADD R18, R17, R18 ;  /* 0x0000001211127221 */ /* 0x000fc80000000000 */
[----:B------:R-:W-:-:S04]  /*02c0*/  FADD R19, R18, R19 ;  /* 0x0000001312137221 */ /* 0x000fc80000000000 */
[----:B---3--:R-:W-:Y:S02]  /*02d0*/  FADD R8, R19, R8 ;  /* 0x0000000813087221 */ /* 0x008fe40000000000 */
[----:B------:R-:W3:Y:S02]  /*02e0*/  LDS.128 R16, [R2+UR4+0x10] ;  /* 0x0000100402107984 */ /* 0x000ee40008000c00 */
[----:B------:R-:W-:-:S04]  /*02f0*/  FADD R9, R8, R9 ;  /* 0x0000000908097221 */ /* 0x000fc80000000000 */
[----:B------:R-:W-:-:S04]  /*0300*/  FADD R10, R9, R10 ;  /* 0x0000000a090a7221 */ /* 0x000fc80000000000 */
[----:B------:R-:W-:-:S04]  /*0310*/  FADD R11, R10, R11 ;  /* 0x0000000b0a0b7221 */ /* 0x000fc80000000000 */
[----:B-1----:R-:W-:Y:S02]  /*0320*/  FADD R12, R11, R12 ;  /* 0x0000000c0b0c7221 */ /* 0x002fe40000000000 */
[----:B------:R-:W1:Y:S02]  /*0330*/  LDS.128 R8, [R2+UR4+0x20] ;  /* 0x0000200402087984 */ /* 0x000e640008000c00 */
[----:B------:R-:W-:-:S04]  /*0340*/  FADD R13, R12, R13 ;  /* 0x0000000d0c0d7221 */ /* 0x000fc80000000000 */
[----:B------:R-:W-:-:S04]  /*0350*/  FADD R14, R13, R14 ;  /* 0x0000000e0d0e7221 */ /* 0x000fc80000000000 */
[----:B------:R-:W-:-:S04]  /*0360*/  FADD R15, R14, R15 ;  /* 0x0000000f0e0f7221 */ /* 0x000fc80000000000 */
[----:B--2---:R-:W-:Y:S02]  /*0370*/  FADD R4, R15, R4 ;  /* 0x000000040f047221 */ /* 0x004fe40000000000 */
[----:B------:R-:W2:Y:S01]  /*0380*/  LDS.128 R12, [R2+UR4+0x30] ;  /* 0x00003004020c7984 */ /* 0x000ea20008000c00 */
[----:B------:R-:W-:Y:S01]  /*0390*/  UIADD3 UR4, UPT, UPT, UR4, 0x80, URZ ;  /* 0x0000008004047890 */ /* 0x000fe2000fffe0ff */
[----:B------:R-:W-:-:S03]  /*03a0*/  FADD R5, R4, R5 ;  /* 0x0000000504057221 */ /* 0x000fc60000000000 */
[----:B------:R-:W-:Y:S01]  /*03b0*/  UISETP.NE.AND UP0, UPT, UR4, 0x1040, UPT ;  /* 0x000010400400788c */ /* 0x000fe2000bf05270 */
[----:B------:R-:W-:-:S04]  /*03c0*/  FADD R6, R5, R6 ;  /* 0x0000000605067221 */ /* 0x000fc80000000000 */
[----:B------:R-:W-:-:S04]  /*03d0*/  FADD R7, R6, R7 ;  /* 0x0000000706077221 */ /* 0x000fc80000000000 */
[----:B---3--:R-:W-:-:S04]  /*03e0*/  FADD R16, R7, R16 ;  /* 0x0000001007107221 */ /* 0x008fc80000000000 */
[----:B------:R-:W-:-:S04]  /*03f0*/  FADD R17, R16, R17 ;  /* 0x0000001110117221 */ /* 0x000fc80000000000 */
[----:B------:R-:W-:-:S04]  /*0400*/  FADD R18, R17, R18 ;  /* 0x0000001211127221 */ /* 0x000fc80000000000 */
[----:B------:R-:W-:-:S04]  /*0410*/  FADD R19, R18, R19 ;  /* 0x0000001312137221 */ /* 0x000fc80000000000 */
[----:B-1----:R-:W-:-:S04]  /*0420*/  FADD R8, R19, R8 ;  /* 0x0000000813087221 */ /* 0x002fc80000000000 */
[----:B------:R-:W-:-:S04]  /*0430*/  FADD R9, R8, R9 ;  /* 0x0000000908097221 */ /* 0x000fc80000000000 */
[----:B------:R-:W-:-:S04]  /*0440*/  FADD R10, R9, R10 ;  /* 0x0000000a090a7221 */ /* 0x000fc80000000000 */
[----:B------:R-:W-:-:S04]  /*0450*/  FADD R11, R10, R11 ;  /* 0x0000000b0a0b7221 */ /* 0x000fc80000000000 */
[----:B--2---:R-:W-:-:S04]  /*0460*/  FADD R12, R11, R12 ;  /* 0x0000000c0b0c7221 */ /* 0x004fc80000000000 */
[----:B------:R-:W-:-:S04]  /*0470*/  FADD R13, R12, R13 ;  /* 0x0000000d0c0d7221 */ /* 0x000fc80000000000 */
[----:B------:R-:W-:-:S04]  /*0480*/  FADD R14, R13, R14 ;  /* 0x0000000e0d0e7221 */ /* 0x000fc80000000000 */
[----:B------:R-:W-:Y:S01]  /*0490*/  FADD R15, R14, R15 ;  /* 0x0000000f0e0f7221 */ /* 0x000fe20000000000 */
[----:B------:R-:W-:Y:S06]  /*04a0*/  BRA.U UP0, `(.L_x_3) ;  /* 0xfffffffd00547547 */ /* 0x000fec000b83ffff */
[----:B0-----:R-:W0:Y:S02]  /*04b0*/  LDC.64 R2, c[0x0][0x388] ;  /* 0x0000e200ff027b82 */ /* 0x001e240000000a00 */
[----:B0-----:R-:W-:-:S05]  /*04c0*/  IMAD.WIDE.U32 R2, R0, 0x4, R2 ;  /* 0x0000000400027825 */ /* 0x001fca00078e0002 */
[----:B------:R-:W-:Y:S01]  /*04d0*/  STG.E desc[UR6][R2.64], R15 ;  /* 0x0000000f02007986 */ /* 0x000fe2000c101906 */
[----:B------:R-:W-:Y:S05]  /*04e0*/  EXIT ;  /* 0x000000000000794d */ /* 0x000fea0003800000 */
.L_x_4:
[----:B------:R-:W-:-:S00]  /*04f0*/  BRA `(.L_x_4) ;  /* 0xfffffffc00fc7947 */ /* 0x000fc0000383ffff */
[----:B------:R-:W-:-:S00]  /*0500*/  NOP ;  /* 0x0000000000007918 */ /* 0x000fc00000000000 */
[----:B------:R-:W-:-:S00]  /*0510*/  NOP ;  /* 0x0000000000007918 */ /* 0x000fc00000000000 */
[----:B------:R-:W-:-:S00]  /*0520*/  NOP ;  /* 0x0000000000007918 */ /* 0x000fc00000000000 */
[----:B------:R-:W-:-:S00]  /*0530*/  NOP ;  /* 0x0000000000007918 */ /* 0x000fc00000000000 */
[----:B------:R-:W-:-:S00]  /*0540*/  NOP ;  /* 0x0000000000007918 */ /* 0x000fc00000000000 */
[----:B------:R-:W-:-:S00]  /*0550*/  NOP ;  /* 0x0000000000007918 */ /* 0x000fc00000000000 */
[----:B------:R-:W-:-:S00]  /*0560*/  NOP ;  /* 0x0000000000007918 */ /* 0x000fc00000000000 */
[----:B------:R-:W-:-:S00]  /*0570*/  NOP ;  /* 0x0000000000007918 */ /* 0x000fc00000000000 */
.L_x_13:


//--------------------- .text._Z28vectorDotProductHierarchicalPfS_S_i --------------------------
	.section	.text._Z28vectorDotProductHierarchicalPfS_S_i,"ax",@progbits
	.align	128
        .global         _Z28vectorDotProductHierarchicalPfS_S_i
        .type           _Z28vectorDotProductHierarchicalPfS_S_i,@function
        .size           _Z28vectorDotProductHierarchicalPfS_S_i,(.L_x_14 - _Z28vectorDotProductHierarchicalPfS_S_i)
        .other          _Z28vectorDotProductHierarchicalPfS_S_i,@"STO_CUDA_ENTRY STV_DEFAULT"
_Z28vectorDotProductHierarchicalPfS_S_i:
.text._Z28vectorDotProductHierarchicalPfS_S_i:
[----:B------:R-:W-:Y:S01]  /*0000*/  LDC R1, c[0x0][0x37c] ;  /* 0x0000df00ff017b82 */ /* 0x000fe20000000800 */
[----:B------:R-:W0:Y:S01]  /*0010*/  S2R R9, SR_CTAID.X ;  /* 0x0000000000097919 */ /* 0x000e220000002500 */
[----:B------:R-:W0:Y:S06]  /*0020*/  LDCU UR8, c[0x0][0x360] ;  /* 0x00006c00ff0877ac */ /* 0x000e2c0008000800 */
[----:B------:R-:W1:Y:S01]  /*0030*/  LDC.64 R2, c[0x0][0x380] ;  /* 0x0000e000ff027b82 */ /* 0x000e620000000a00 */
[----:B------:R-:W0:Y:S01]  /*0040*/  S2R R8, SR_TID.X ;  /* 0x0000000000087919 */ /* 0x000e220000002100 */
[----:B------:R-:W2:Y:S01]  /*0050*/  LDCU UR4, c[0x0][0x398] ;  /* 0x00007300ff0477ac */ /* 0x000ea20008000800 */
[----:B------:R-:W3:Y:S05]  /*0060*/  LDCU.64 UR6, c[0x0][0x358] ;  /* 0x00006b00ff0677ac */ /* 0x000eea0008000a00 */
[----:B------:R-:W4:Y:S01]  /*0070*/  LDC.64 R4, c[0x0][0x388] ;  /* 0x0000e200ff047b82 */ /* 0x000f220000000a00 */
[----:B0-----:R-:W-:-:S05]  /*0080*/  IMAD R7, R9, UR8, R8 ;  /* 0x0000000809077c24 */ /* 0x001fca000f8e0208 */
[----:B--2---:R-:W-:-:S13]  /*0090*/  ISETP.GE.AND P1, PT, R7, UR4, PT ;  /* 0x0000000407007c0c */ /* 0x004fda000bf26270 */
[----:B-1----:R-:W-:-:S04]  /*00a0*/  @!P1 IMAD.WIDE R2, R7, 0x4, R2 ;  /* 0x0000000407029825 */ /* 0x002fc800078e0202 */
[----:B----4-:R-:W-:Y:S02]  /*00b0*/  @!P1 IMAD.WIDE R4, R7, 0x4, R4 ;  /* 0x0000000407049825 */ /* 0x010fe400078e0204 */
[----:B---3--:R-:W2:Y:S04]  /*00c0*/  @!P1 LDG.E R2, desc[UR6][R2.64] ;  /* 0x0000000602029981 */ /* 0x008ea8000c1e1900 */
[----:B------:R-:W2:Y:S01]  /*00d0*/  @!P1 LDG.E R5, desc[UR6][R4.64] ;  /* 0x0000000604059981 */ /* 0x000ea2000c1e1900 */
[----:B------:R-:W0:Y:S01]  /*00e0*/  S2UR UR5, SR_CgaCtaId ;  /* 0x00000000000579c3 */ /* 0x000e220000008800 */
[----:B------:R-:W-:Y:S01]  /*00f0*/  IMAD.U32 R6, RZ, RZ, UR8 ;  /* 0x00000008ff067e24 */ /* 0x000fe2000f8e00ff */
[----:B------:R-:W-:Y:S01]  /*0100*/  UMOV UR4, 0x400 ;  /* 0x0000040000047882 */ /* 0x000fe20000000000 */
[----:B------:R-:W-:-:S03]  /*0110*/  ISETP.NE.AND P0, PT, R8, RZ, PT ;  /* 0x000000ff0800720c */ /* 0x000fc60003f05270 */
[----:B------:R-:W-:Y:S01]  /*0120*/  ISETP.GE.U32.AND P2, PT, R6, 0x2, PT ;  /* 0x000000020600780c */ /* 0x000fe20003f46070 */
[----:B0-----:R-:W-:-:S06]  /*0130*/  ULEA UR4, UR5, UR4, 0x18 ;  /* 0x0000000405047291 */ /* 0x001fcc000f8ec0ff */
[----:B------:R-:W-:Y:S01]  /*0140*/  LEA R0, R8, UR4, 0x2 ;  /* 0x0000000408007c11 */ /* 0x000fe2000f8e10ff */
[----:B--2---:R-:W-:-:S05]  /*0150*/  @!P1 FMUL R7, R2, R5 ;  /* 0x0000000502079220 */ /* 0x004fca0000400000 */
[----:B------:R0:W-:Y:S04]  /*0160*/  @!P1 STS [R0], R7 ;  /* 0x0000000700009388 */ /* 0x0001e80000000800 */
[----:B------:R0:W-:Y:S01]  /*0170*/  @P1 STS [R0], RZ ;  /* 0x000000ff00001388 */ /* 0x0001e20000000800 */
[----:B------:R-:W-:Y:S06]  /*0180*/  BAR.SYNC.DEFER_BLOCKING 0x0 ;  /* 0x0000000000007b1d */ /* 0x000fec0000010000 */
[----:B------:R-:W-:Y:S05]  /*0190*/  @!P2 BRA `(.L_x_5) ;  /* 0x00000000002ca947 */ /* 0x000fea0003800000 */
.L_x_6:
[----:B------:R-:W-:-:S04]  /*01a0*/  SHF.R.U32.HI R5, RZ, 0x1, R6 ;  /* 0x00000001ff057819 */ /* 0x000fc80000011606 */
[----:B------:R-:W-:-:S13]  /*01b0*/  ISETP.GE.U32.AND P1, PT, R8, R5, PT ;  /* 0x000000050800720c */ /* 0x000fda0003f26070 */
[----:B------:R-:W-:Y:S01]  /*01c0*/  @!P1 LEA R2, R5, R0, 0x2 ;  /* 0x0000000005029211 */ /* 0x000fe200078e10ff */
[----:B------:R-:W-:Y:S05]  /*01d0*/  @!P1 LDS R3, [R0] ;  /* 0x0000000000039984 */ /* 0x000fea0000000800 */
[----:B------:R-:W1:Y:S02]  /*01e0*/  @!P1 LDS R2, [R2] ;  /* 0x0000000002029984 */ /* 0x000e640000000800 */
[----:B-1----:R-:W-:-:S05]  /*01f0*/  @!P1 FADD R3, R2, R3 ;  /* 0x0000000302039221 */ /* 0x002fca0000000000 */
[----:B------:R1:W-:Y:S01]  /*0200*/  @!P1 STS [R0], R3 ;  /* 0x0000000300009388 */ /* 0x0003e20000000800 */
[----:B------:R-:W-:Y:S01]  /*0210*/  BAR.SYNC.DEFER_BLOCKING 0x0 ;  /* 0x0000000000007b1d */ /* 0x000fe20000010000 */
[----:B------:R-:W-:Y:S01]  /*0220*/  ISETP.GT.U32.AND P1, PT, R6, 0x3, PT ;  /* 0x000000030600780c */ /* 0x000fe20003f24070 */
[----:B------:R-:W-:-:S12]  /*0230*/  IMAD.MOV.U32 R6, RZ, RZ, R5 ;  /* 0x000000ffff067224 */ /* 0x000fd800078e0005 */
[----:B-1----:R-:W-:Y:S05]  /*0240*/  @P1 BRA `(.L_x_6) ;  /* 0xfffffffc00d41947 */ /* 0x002fea000383ffff */
.L_x_5:
[----:B------:R-:W-:Y:S05]  /*0250*/  @P0 EXIT ;  /* 0x000000000000094d */ /* 0x000fea0003800000 */
[----:B------:R-:W1:Y:S01]  /*0260*/  S2UR UR5, SR_CgaCtaId ;  /* 0x00000000000579c3 */ /* 0x000e620000008800 */
[----:B------:R-:W-:-:S07]  /*0270*/  UMOV UR4, 0x400 ;  /* 0x0000040000047882 */ /* 0x000fce0000000000 */
[----:B------:R-:W2:Y:S01]  /*0280*/  LDC.64 R2, c[0x0][0x390] ;  /* 0x0000e400ff027b82 */ /* 0x000ea20000000a00 */
[----:B-1----:R-:W-:Y:S01]  /*0290*/  ULEA UR4, UR5, UR4, 0x18 ;  /* 0x0000000405047291 */ /* 0x002fe2000f8ec0ff */
[----:B--2---:R-:W-:-:S08]  /*02a0*/  IMAD.WIDE.U32 R2, R9, 0x4, R2 ;  /* 0x0000000409027825 */ /* 0x004fd000078e0002 */
[----:B------:R-:W1:Y:S04]  /*02b0*/  LDS R5, [UR4] ;  /* 0x00000004ff057984 */ /* 0x000e680008000800 */
[----:B-1----:R-:W-:Y:S01]  /*02c0*/  STG.E desc[UR6][R2.64], R5 ;  /* 0x0000000502007986 */ /* 0x002fe2000c101906 */
[----:B------:R-:W-:Y:S05]  /*02d0*/  EXIT ;  /* 0x000000000000794d */ /* 0x000fea0003800000 */
.L_x_7:
        /* <DEDUP_REMOVED lines=10> */
.L_x_14:


//--------------------- .text._Z16vectorDotProductPfS_S_i --------------------------
	.section	.text._Z16vectorDotProductPfS_S_i,"ax",@progbits
	.align	128
        .global         _Z16vectorDotProductPfS_S_i
        .type           _Z16vectorDotProductPfS_S_i,@function
        .size           _Z16vectorDotProductPfS_S_i,(.L_x_15 - _Z16vectorDotProductPfS_S_i)
        .other          _Z16vectorDotProductPfS_S_i,@"STO_CUDA_ENTRY STV_DEFAULT"
_Z16vectorDotProductPfS_S_i:
.text._Z16vectorDotProductPfS_S_i:
        /* <DEDUP_REMOVED lines=10> */
[----:B------:R-:W0:Y:S08]  /*00a0*/  LDC.64 R4, c[0x0][0x380] ;  /* 0x0000e000ff047b82 */ /* 0x000e300000000a00 */
[----:B------:R-:W1:Y:S01]  /*00b0*/  LDC.64 R6, c[0x0][0x388] ;  /* 0x0000e200ff067b82 */ /* 0x000e620000000a00 */
[----:B0-----:R-:W-:-:S06]  /*00c0*/  IMAD.WIDE R4, R3, 0x4, R4 ;  /* 0x0000000403047825 */ /* 0x001fcc00078e0204 */
[----:B------:R-:W2:Y:S01]  /*00d0*/  LDG.E R4, desc[UR6][R4.64] ;  /* 0x0000000604047981 */ /* 0x000ea2000c1e1900 */
[----:B-1----:R-:W-:-:S06]  /*00e0*/  IMAD.WIDE R6, R3, 0x4, R6 ;  /* 0x0000000403067825 */ /* 0x002fcc00078e0206 */
[----:B------:R-:W2:Y:S01]  /*00f0*/  LDG.E R7, desc[UR6][R6.64] ;  /* 0x0000000606077981 */ /* 0x000ea2000c1e1900 */
[----:B------:R-:W0:Y:S01]  /*0100*/  S2UR UR5, SR_CgaCtaId ;  /* 0x00000000000579c3 */ /* 0x000e220000008800 */
[----:B------:R-:W-:Y:S02]  /*0110*/  UMOV UR4, 0x400 ;  /* 0x0000040000047882 */ /* 0x000fe40000000000 */
[----:B0-----:R-:W-:-:S06]  /*0120*/  ULEA UR4, UR5, UR4, 0x18 ;  /* 0x0000000405047291 */ /* 0x001fcc000f8ec0ff */
[----:B------:R-:W-:-:S04]  /*0130*/  MOV R2, UR4 ;  /* 0x0000000400027c02 */ /* 0x000fc80008000f00 */
[----:B------:R-:W-:Y:S01]  /*0140*/  LEA R8, R9, R2, 0x2 ;  /* 0x0000000209087211 */ /* 0x000fe200078e10ff */
[----:B--2---:R-:W-:-:S05]  /*0150*/  FMUL R3, R4, R7 ;  /* 0x0000000704037220 */ /* 0x004fca0000400000 */
[----:B------:R1:W-:Y:S01]  /*0160*/  STS [R8], R3 ;  /* 0x0000000308007388 */ /* 0x0003e20000000800 */
[----:B------:R-:W-:Y:S05]  /*0170*/  BRA `(.L_x_10) ;  /* 0x0000000000187947 */ /* 0x000fea0003800000 */
.L_x_9:
[----:B------:R-:W0:Y:S01]  /*0180*/  S2UR UR5, SR_CgaCtaId ;  /* 0x00000000000579c3 */ /* 0x000e220000008800 */
[----:B------:R-:W-:Y:S02]  /*0190*/  UMOV UR4, 0x400 ;  /* 0x0000040000047882 */ /* 0x000fe40000000000 */
[----:B0-----:R-:W-:-:S06]  /*01a0*/  ULEA UR4, UR5, UR4, 0x18 ;  /* 0x0000000405047291 */ /* 0x001fcc000f8ec0ff */
[----:B------:R-:W-:-:S04]  /*01b0*/  MOV R2, UR4 ;  /* 0x0000000400027c02 */ /* 0x000fc80008000f00 */
[----:B------:R-:W-:-:S05]  /*01c0*/  LEA R3, R9, R2, 0x2 ;  /* 0x0000000209037211 */ /* 0x000fca00078e10ff */
[----:B------:R0:W-:Y:S02]  /*01d0*/  STS [R3], RZ ;  /* 0x000000ff03007388 */ /* 0x0001e40000000800 */
.L_x_10:
[----:B------:R-:W-:Y:S05]  /*01e0*/  BSYNC.RECONVERGENT B0 ;  /* 0x0000000000007941 */ /* 0x000fea0003800200 */
.L_x_8:
[----:B------:R-:W-:Y:S01]  /*01f0*/  BAR.SYNC.DEFER_BLOCKING 0x0 ;  /* 0x0000000000007b1d */ /* 0x000fe20000010000 */
[----:B------:R-:W-:-:S13]  /*0200*/  ISETP.NE.AND P0, PT, R9, RZ, PT ;  /* 0x000000ff0900720c */ /* 0x000fda0003f05270 */
[----:B------:R-:W-:Y:S05]  /*0210*/  @P0 EXIT ;  /* 0x000000000000094d */ /* 0x000fea0003800000 */
[----:B------:R-:W-:Y:S01]  /*0220*/  HFMA2 R15, -RZ, RZ, 0, 0 ;  /* 0x00000000ff0f7431 */ /* 0x000fe200000001ff */
[----:B------:R-:W-:-:S06]  /*0230*/  UMOV UR4, 0x40 ;  /* 0x0000004000047882 */ /* 0x000fcc0000000000 */
.L_x_11:
[----:B------:R-:W2:Y:S04]  /*0240*/  LDS.128 R4, [R2+UR4+-0x40] ;  /* 0xffffc00402047984 */ /* 0x000ea80008000c00 */
[----:B------:R-:W3:Y:S04]  /*0250*/  LDS.128 R16, [R2+UR4+-0x30] ;  /* 0xffffd00402107984 */ /* 0x000ee80008000c00 */
[----:B-1----:R-:W1:Y:S01]  /*0260*/  LDS.128 R8, [R2+UR4+-0x20] ;  /* 0xffffe00402087984 */ /* 0x002e620008000c00 */
[----:B--2---:R-:W-:-:S03]  /*0270*/  FADD R4, R4, R15 ;  /* 0x0000000f04047221 */ /* 0x004fc60000000000 */
[----:B------:R-:W2:Y:S01]  /*0280*/  LDS.128 R12, [R2+UR4+-0x10] ;  /* 0xfffff004020c7984 */ /* 0x000ea20008000c00 */
[----:B------:R-:W-:-:S04]  /*0290*/  FADD R5, R4, R5 ;  /* 0x0000000504057221 */ /* 0x000fc80000000000 */
[----:B------:R-:W-:-:S04]  /*02a0*/  FADD R6, R5, R6 ;  /* 0x0000000605067221 */ /* 0x000fc80000000000 */
[----:B------:R-:W-:-:S04]  /*02b0*/  FADD R7, R6, R7 ;  /* 0x0000000706077221 */ /* 0x000fc80000000000 */
[----:B---3--:R-:W-:Y:S02]  /*02c0*/  FADD R16, R7, R16 ;  /* 0x0000001007107221 */ /* 0x008fe40000000000 */
[----:B------:R-:W3:Y:S02]  /*02d0*/  LDS.128 R4, [R2+UR4] ;  /* 0x0000000402047984 */ /* 0x000ee40008000c00 */
        /* <DEDUP_REMOVED lines=9> */
[----:B------:R-:W2:Y:S02]  /*0370*/  LDS.128 R8, [R2+UR4+0x20] ;  /* 0x0000200402087984 */ /* 0x000ea40008000c00 */
[----:B------:R-:W-:-:S04]  /*0380*/  FADD R13, R12, R13 ;  /* 0x0000000d0c0d7221 */ /* 0x000fc80000000000 */
[----:B------:R-:W-:-:S04]  /*0390*/  FADD R14, R13, R14 ;  /* 0x0000000e0d0e7221 */ /* 0x000fc80000000000 */
[----:B------:R-:W-:-:S04]  /*03a0*/  FADD R15, R14, R15 ;  /* 0x0000000f0e0f7221 */ /* 0x000fc80000000000 */
[----:B---3--:R-:W-:Y:S02]  /*03b0*/  FADD R4, R15, R4 ;  /* 0x000000040f047221 */ /* 0x008fe40000000000 */
[----:B------:R-:W3:Y:S01]  /*03c0*/  LDS.128 R12, [R2+UR4+0x30] ;  /* 0x00003004020c7984 */ /* 0x000ee20008000c00 */
[----:B------:R-:W-:Y:S01]  /*03d0*/  UIADD3 UR4, UPT, UPT, UR4, 0x80, URZ ;  /* 0x0000008004047890 */ /* 0x000fe2000fffe0ff */
[----:B------:R-:W-:-:S03]  /*03e0*/  FADD R5, R4, R5 ;  /* 0x0000000504057221 */ /* 0x000fc60000000000 */
[----:B------:R-:W-:Y:S01]  /*03f0*/  UISETP.NE.AND UP0, UPT, UR4, 0x1040, UPT ;  /* 0x000010400400788c */ /* 0x000fe2000bf05270 */
        /* <DEDUP_REMOVED lines=9> */
[----:B------:R-:W-:-:S04]  /*0490*/  FADD R11, R10, R11 ;  /* 0x0000000b0a0b7221 */ /* 0x000fc80000000000 */
[----:B---3--:R-:W-:-:S04]  /*04a0*/  FADD R12, R11, R12 ;  /* 0x0000000c0b0c7221 */ /* 0x008fc80000000000 */
        /* <DEDUP_REMOVED lines=8> */
.L_x_12:
        /* <DEDUP_REMOVED lines=13> */
.L_x_15:


//--------------------- .nv.shared._Z9vectorSumPfS_i --------------------------
	.section	.nv.shared._Z9vectorSumPfS_i,"aw",@nobits
	.sectionflags	@""
	.align	4
.nv.shared._Z9vectorSumPfS_i:
	.zero		5120


//--------------------- .nv.shared.reserved.0     --------------------------
	.section	.nv.shared.reserved.0,"aw",@nobits
	.weak		__nv_reservedSMEM_offset_0_alias
	.size		__nv_reservedSMEM_offset_0_alias, 0, 64
	.other		__nv_reservedSMEM_offset_0_alias,@"STO_CUDA_RESERVED_SHARED STV_DEFAULT"
__nv_reservedSMEM_offset_0_alias:
	.zero		0
	.zero		64


//--------------------- .nv.shared._Z28vectorDotProductHierarchicalPfS_S_i --------------------------
	.section	.nv.shared._Z28vectorDotProductHierarchicalPfS_S_i,"aw",@nobits
	.sectionflags	@""
	.align	4
.nv.shared._Z28vectorDotProductHierarchicalPfS_S_i:
	.zero		5120


//--------------------- .nv.shared._Z16vectorDotProductPfS_S_i --------------------------
	.section	.nv.shared._Z16vectorDotProductPfS_S_i,"aw",@nobits
	.sectionflags	@""
	.align	4
.nv.shared._Z16vectorDotProductPfS_S_i:
	.zero		5120


//--------------------- .nv.constant0._Z9vectorSumPfS_i --------------------------
	.section	.nv.constant0._Z9vectorSumPfS_i,"a",@progbits
	.sectionflags	@""
	.align	4
.nv.constant0._Z9vectorSumPfS_i:
	.zero		916


//--------------------- .nv.constant0._Z28vectorDotProductHierarchicalPfS_S_i --------------------------
	.section	.nv.constant0._Z28vectorDotProductHierarchicalPfS_S_i,"a",@progbits
	.sectionflags	@""
	.align	4
.nv.constant0._Z28vectorDotProductHierarchicalPfS_S_i:
	.zero		924


//--------------------- .nv.constant0._Z16vectorDotProductPfS_S_i --------------------------
	.section	.nv.constant0._Z16vectorDotProductPfS_S_i,"a",@progbits
	.sectionflags	@""
	.align	4
.nv.constant0._Z16vectorDotProductPfS_S_i:
	.zero		924


//--------------------- SYMBOLS --------------------------

	.type		.nv.reservedSmem.offset0,@object
	.size		.nv.reservedSmem.offset0,0x4
	.type		.nv.reservedSmem.cap,@object
	.size		.nv.reservedSmem.cap,0x4
